//
// Generated by NVIDIA NVVM Compiler
//
// Compiler Build ID: CL-36424714
// Cuda compilation tools, release 13.0, V13.0.88
// Based on NVVM 20.0.0
//

.version 9.0
.target sm_100
.address_size 64

	// .globl	_Z31remove_redness_from_coordinatesPKjPhS1_S1_S1_iiiii

.visible .entry _Z31remove_redness_from_coordinatesPKjPhS1_S1_S1_iiiii(
	.param .u64 .ptr .align 1 _Z31remove_redness_from_coordinatesPKjPhS1_S1_S1_iiiii_param_0,
	.param .u64 .ptr .align 1 _Z31remove_redness_from_coordinatesPKjPhS1_S1_S1_iiiii_param_1,
	.param .u64 .ptr .align 1 _Z31remove_redness_from_coordinatesPKjPhS1_S1_S1_iiiii_param_2,
	.param .u64 .ptr .align 1 _Z31remove_redness_from_coordinatesPKjPhS1_S1_S1_iiiii_param_3,
	.param .u64 .ptr .align 1 _Z31remove_redness_from_coordinatesPKjPhS1_S1_S1_iiiii_param_4,
	.param .u32 _Z31remove_redness_from_coordinatesPKjPhS1_S1_S1_iiiii_param_5,
	.param .u32 _Z31remove_redness_from_coordinatesPKjPhS1_S1_S1_iiiii_param_6,
	.param .u32 _Z31remove_redness_from_coordinatesPKjPhS1_S1_S1_iiiii_param_7,
	.param .u32 _Z31remove_redness_from_coordinatesPKjPhS1_S1_S1_iiiii_param_8,
	.param .u32 _Z31remove_redness_from_coordinatesPKjPhS1_S1_S1_iiiii_param_9
)
{
	.reg .pred 	%p<8>;
	.reg .b16 	%rs<29>;
	.reg .b32 	%r<69>;
	.reg .b64 	%rd<39>;

	ld.param.u64 	%rd4, [_Z31remove_redness_from_coordinatesPKjPhS1_S1_S1_iiiii_param_0];
	ld.param.u64 	%rd5, [_Z31remove_redness_from_coordinatesPKjPhS1_S1_S1_iiiii_param_2];
	ld.param.u64 	%rd6, [_Z31remove_redness_from_coordinatesPKjPhS1_S1_S1_iiiii_param_3];
	ld.param.u64 	%rd7, [_Z31remove_redness_from_coordinatesPKjPhS1_S1_S1_iiiii_param_4];
	ld.param.u32 	%r31, [_Z31remove_redness_from_coordinatesPKjPhS1_S1_S1_iiiii_param_5];
	ld.param.u32 	%r27, [_Z31remove_redness_from_coordinatesPKjPhS1_S1_S1_iiiii_param_6];
	ld.param.u32 	%r28, [_Z31remove_redness_from_coordinatesPKjPhS1_S1_S1_iiiii_param_7];
	ld.param.u32 	%r29, [_Z31remove_redness_from_coordinatesPKjPhS1_S1_S1_iiiii_param_8];
	ld.param.u32 	%r30, [_Z31remove_redness_from_coordinatesPKjPhS1_S1_S1_iiiii_param_9];
	cvta.to.global.u64 	%rd1, %rd7;
	cvta.to.global.u64 	%rd2, %rd5;
	cvta.to.global.u64 	%rd3, %rd6;
	mov.u32 	%r32, %ctaid.x;
	mov.u32 	%r33, %ntid.x;
	mov.u32 	%r34, %tid.x;
	mad.lo.s32 	%r1, %r32, %r33, %r34;
	setp.ge.s32 	%p1, %r1, %r31;
	@%p1 bra 	$L__BB0_10;
	cvta.to.global.u64 	%rd8, %rd4;
	not.b32 	%r35, %r1;
	mad.lo.s32 	%r36, %r28, %r27, %r35;
	mul.wide.s32 	%rd9, %r36, 4;
	add.s64 	%rd10, %rd8, %rd9;
	ld.global.u32 	%r2, [%rd10];
	div.u32 	%r37, %r2, %r28;
	and.b32  	%r38, %r37, 65535;
	sub.s32 	%r65, %r38, %r29;
	add.s32 	%r4, %r38, %r29;
	setp.gt.s32 	%p2, %r65, %r4;
	@%p2 bra 	$L__BB0_10;
	rem.u32 	%r39, %r2, %r28;
	and.b32  	%r40, %r39, 65535;
	sub.s32 	%r5, %r40, %r30;
	add.s32 	%r6, %r40, %r30;
	add.s32 	%r7, %r28, -1;
	add.s32 	%r8, %r27, -1;
	shl.b32 	%r9, %r30, 1;
	max.s32 	%r41, %r5, 0;
	min.s32 	%r10, %r7, %r41;
	add.s32 	%r11, %r5, 1;
	and.b32  	%r12, %r30, 1;
	max.s32 	%r42, %r11, 0;
	min.s32 	%r13, %r7, %r42;
	add.s32 	%r43, %r5, 2;
	max.s32 	%r44, %r43, 0;
	min.s32 	%r14, %r7, %r44;
	add.s32 	%r15, %r5, 3;
	neg.s32 	%r16, %r6;
$L__BB0_3:
	mov.u32 	%r17, %r65;
	setp.gt.s32 	%p3, %r5, %r6;
	@%p3 bra 	$L__BB0_9;
	setp.eq.s32 	%p4, %r12, 0;
	max.s32 	%r45, %r17, 0;
	min.s32 	%r46, %r8, %r45;
	mul.lo.s32 	%r18, %r46, %r28;
	add.s32 	%r47, %r10, %r18;
	cvt.s64.s32 	%rd11, %r47;
	add.s64 	%rd12, %rd3, %rd11;
	ld.global.u8 	%rs1, [%rd12];
	add.s64 	%rd13, %rd2, %rd11;
	ld.global.u8 	%rs2, [%rd13];
	add.s16 	%rs3, %rs2, %rs1;
	shr.u16 	%rs4, %rs3, 1;
	add.s64 	%rd14, %rd1, %rd11;
	st.global.u8 	[%rd14], %rs4;
	mov.u32 	%r66, %r11;
	@%p4 bra 	$L__BB0_6;
	add.s32 	%r48, %r13, %r18;
	cvt.s64.s32 	%rd15, %r48;
	add.s64 	%rd16, %rd3, %rd15;
	ld.global.u8 	%rs5, [%rd16];
	add.s64 	%rd17, %rd2, %rd15;
	ld.global.u8 	%rs6, [%rd17];
	add.s16 	%rs7, %rs6, %rs5;
	shr.u16 	%rs8, %rs7, 1;
	add.s64 	%rd18, %rd1, %rd15;
	st.global.u8 	[%rd18], %rs8;
	add.s32 	%r49, %r14, %r18;
	cvt.s64.s32 	%rd19, %r49;
	add.s64 	%rd20, %rd3, %rd19;
	ld.global.u8 	%rs9, [%rd20];
	add.s64 	%rd21, %rd2, %rd19;
	ld.global.u8 	%rs10, [%rd21];
	add.s16 	%rs11, %rs10, %rs9;
	shr.u16 	%rs12, %rs11, 1;
	add.s64 	%rd22, %rd1, %rd19;
	st.global.u8 	[%rd22], %rs12;
	mov.u32 	%r66, %r15;
$L__BB0_6:
	setp.lt.u32 	%p5, %r9, 3;
	@%p5 bra 	$L__BB0_9;
	add.s32 	%r68, %r66, 1;
	add.s32 	%r67, %r16, %r66;
$L__BB0_8:
	add.s32 	%r50, %r68, -1;
	max.s32 	%r51, %r50, 0;
	min.s32 	%r52, %r7, %r51;
	add.s32 	%r53, %r52, %r18;
	cvt.s64.s32 	%rd23, %r53;
	add.s64 	%rd24, %rd3, %rd23;
	ld.global.u8 	%rs13, [%rd24];
	add.s64 	%rd25, %rd2, %rd23;
	ld.global.u8 	%rs14, [%rd25];
	add.s16 	%rs15, %rs14, %rs13;
	shr.u16 	%rs16, %rs15, 1;
	add.s64 	%rd26, %rd1, %rd23;
	st.global.u8 	[%rd26], %rs16;
	add.s32 	%r54, %r68, 2;
	max.s32 	%r55, %r68, 0;
	min.s32 	%r56, %r7, %r55;
	add.s32 	%r57, %r56, %r18;
	cvt.s64.s32 	%rd27, %r57;
	add.s64 	%rd28, %rd3, %rd27;
	ld.global.u8 	%rs17, [%rd28];
	add.s64 	%rd29, %rd2, %rd27;
	ld.global.u8 	%rs18, [%rd29];
	add.s16 	%rs19, %rs18, %rs17;
	shr.u16 	%rs20, %rs19, 1;
	add.s64 	%rd30, %rd1, %rd27;
	st.global.u8 	[%rd30], %rs20;
	add.s32 	%r58, %r68, 1;
	max.s32 	%r59, %r58, 0;
	min.s32 	%r60, %r7, %r59;
	add.s32 	%r61, %r60, %r18;
	cvt.s64.s32 	%rd31, %r61;
	add.s64 	%rd32, %rd3, %rd31;
	ld.global.u8 	%rs21, [%rd32];
	add.s64 	%rd33, %rd2, %rd31;
	ld.global.u8 	%rs22, [%rd33];
	add.s16 	%rs23, %rs22, %rs21;
	shr.u16 	%rs24, %rs23, 1;
	add.s64 	%rd34, %rd1, %rd31;
	st.global.u8 	[%rd34], %rs24;
	max.s32 	%r62, %r54, 0;
	min.s32 	%r63, %r7, %r62;
	add.s32 	%r64, %r63, %r18;
	cvt.s64.s32 	%rd35, %r64;
	add.s64 	%rd36, %rd3, %rd35;
	ld.global.u8 	%rs25, [%rd36];
	add.s64 	%rd37, %rd2, %rd35;
	ld.global.u8 	%rs26, [%rd37];
	add.s16 	%rs27, %rs26, %rs25;
	shr.u16 	%rs28, %rs27, 1;
	add.s64 	%rd38, %rd1, %rd35;
	st.global.u8 	[%rd38], %rs28;
	add.s32 	%r68, %r68, 4;
	add.s32 	%r67, %r67, 4;
	setp.ne.s32 	%p6, %r67, 1;
	@%p6 bra 	$L__BB0_8;
$L__BB0_9:
	add.s32 	%r65, %r17, 1;
	setp.ne.s32 	%p7, %r17, %r4;
	@%p7 bra 	$L__BB0_3;
$L__BB0_10:
	ret;

}


// ===== COMPILED SASS (sm_100) =====

	.target	sm_100

	.elftype	@"ET_EXEC"


//--------------------- .note.nv.tkinfo           --------------------------
	.section	.note.nv.tkinfo,"",@"SHT_NOTE"
	.sectionflags	@"SHF_NOTE_NV_TKINFO"
	.tkinfo
        /*0018*/ 	.word	0x00000002
        /*0030*/ 	.string	""
        /*0030*/ 	.string	"ptxas"
        /*0030*/ 	.string	"Cuda compilation tools, release 13.0, V13.0.88"
        /*0030*/ 	.string	"Build cuda_13.0.r13.0/compiler.36424714_0"
        /*0030*/ 	.string	"-arch sm_100 -m 64 "



//--------------------- .note.nv.cuinfo           --------------------------
	.section	.note.nv.cuinfo,"",@"SHT_NOTE"
	.sectionflags	@"SHF_NOTE_NV_CUINFO"
        /*0018*/ 	.short	0x0002
        /*001a*/ 	.short	0x0064
        /*001c*/ 	.short	0x0082
	.zero		2


//--------------------- .nv.info                  --------------------------
	.section	.nv.info,"",@"SHT_CUDA_INFO"
	.align	4


	//----- nvinfo : EIATTR_REGCOUNT
	.align		4
        /*0000*/ 	.byte	0x04, 0x2f
        /*0002*/ 	.short	(.L_1 - .L_0)
	.align		4
.L_0:
        /*0004*/ 	.word	index@(_Z31remove_redness_from_coordinatesPKjPhS1_S1_S1_iiiii)
        /*0008*/ 	.word	0x00000020


	//----- nvinfo : EIATTR_FRAME_SIZE
	.align		4
.L_1:
        /*000c*/ 	.byte	0x04, 0x11
        /*000e*/ 	.short	(.L_3 - .L_2)
	.align		4
.L_2:
        /*0010*/ 	.word	index@(_Z31remove_redness_from_coordinatesPKjPhS1_S1_S1_iiiii)
        /*0014*/ 	.word	0x00000000


	//----- nvinfo : EIATTR_MIN_STACK_SIZE
	.align		4
.L_3:
        /*0018*/ 	.byte	0x04, 0x12
        /*001a*/ 	.short	(.L_5 - .L_4)
	.align		4
.L_4:
        /*001c*/ 	.word	index@(_Z31remove_redness_from_coordinatesPKjPhS1_S1_S1_iiiii)
        /*0020*/ 	.word	0x00000000
.L_5:


//--------------------- .nv.compat                --------------------------
	.section	.nv.compat,"",@"SHT_CUDA_COMPAT_INFO"
	.align	4
        /*0000*/ 	.byte	0x02, 0x09, 0x00, 0x00, 0x02, 0x02, 0x01, 0x00, 0x02, 0x05, 0x05, 0x00, 0x03, 0x07, 0x01, 0x01
        /*0010*/ 	.byte	0x02, 0x03, 0x00, 0x00, 0x02, 0x06, 0x01, 0x00, 0x04, 0x0b, 0x08, 0x00, 0x09, 0x00, 0x00, 0x00
        /*0020*/ 	.byte	0x00, 0x00, 0x00, 0x00


//--------------------- .nv.info._Z31remove_redness_from_coordinatesPKjPhS1_S1_S1_iiiii --------------------------
	.section	.nv.info._Z31remove_redness_from_coordinatesPKjPhS1_S1_S1_iiiii,"",@"SHT_CUDA_INFO"
	.sectionflags	@""
	.align	4


	//----- nvinfo : EIATTR_CUDA_API_VERSION
	.align		4
        /*0000*/ 	.byte	0x04, 0x37
        /*0002*/ 	.short	(.L_7 - .L_6)
.L_6:
        /*0004*/ 	.word	0x00000082


	//----- nvinfo : EIATTR_KPARAM_INFO
	.align		4
.L_7:
        /*0008*/ 	.byte	0x04, 0x17
        /*000a*/ 	.short	(.L_9 - .L_8)
.L_8:
        /*000c*/ 	.word	0x00000000
        /*0010*/ 	.short	0x0009
        /*0012*/ 	.short	0x0038
        /*0014*/ 	.byte	0x00, 0xf0, 0x11, 0x00


	//----- nvinfo : EIATTR_KPARAM_INFO
	.align		4
.L_9:
        /*0018*/ 	.byte	0x04, 0x17
        /*001a*/ 	.short	(.L_11 - .L_10)
.L_10:
        /*001c*/ 	.word	0x00000000
        /*0020*/ 	.short	0x0008
        /*0022*/ 	.short	0x0034
        /*0024*/ 	.byte	0x00, 0xf0, 0x11, 0x00


	//----- nvinfo : EIATTR_KPARAM_INFO
	.align		4
.L_11:
        /*0028*/ 	.byte	0x04, 0x17
        /*002a*/ 	.short	(.L_13 - .L_12)
.L_12:
        /*002c*/ 	.word	0x00000000
        /*0030*/ 	.short	0x0007
        /*0032*/ 	.short	0x0030
        /*0034*/ 	.byte	0x00, 0xf0, 0x11, 0x00


	//----- nvinfo : EIATTR_KPARAM_INFO
	.align		4
.L_13:
        /*0038*/ 	.byte	0x04, 0x17
        /*003a*/ 	.short	(.L_15 - .L_14)
.L_14:
        /*003c*/ 	.word	0x00000000
        /*0040*/ 	.short	0x0006
        /*0042*/ 	.short	0x002c
        /*0044*/ 	.byte	0x00, 0xf0, 0x11, 0x00


	//----- nvinfo : EIATTR_KPARAM_INFO
	.align		4
.L_15:
        /*0048*/ 	.byte	0x04, 0x17
        /*004a*/ 	.short	(.L_17 - .L_16)
.L_16:
        /*004c*/ 	.word	0x00000000
        /*0050*/ 	.short	0x0005
        /*0052*/ 	.short	0x0028
        /*0054*/ 	.byte	0x00, 0xf0, 0x11, 0x00


	//----- nvinfo : EIATTR_KPARAM_INFO
	.align		4
.L_17:
        /*0058*/ 	.byte	0x04, 0x17
        /*005a*/ 	.short	(.L_19 - .L_18)
.L_18:
        /*005c*/ 	.word	0x00000000
        /*0060*/ 	.short	0x0004
        /*0062*/ 	.short	0x0020
        /*0064*/ 	.byte	0x00, 0xf5, 0x21, 0x00


	//----- nvinfo : EIATTR_KPARAM_INFO
	.align		4
.L_19:
        /*0068*/ 	.byte	0x04, 0x17
        /*006a*/ 	.short	(.L_21 - .L_20)
.L_20:
        /*006c*/ 	.word	0x00000000
        /*0070*/ 	.short	0x0003
        /*0072*/ 	.short	0x0018
        /*0074*/ 	.byte	0x00, 0xf5, 0x21, 0x00


	//----- nvinfo : EIATTR_KPARAM_INFO
	.align		4
.L_21:
        /*0078*/ 	.byte	0x04, 0x17
        /*007a*/ 	.short	(.L_23 - .L_22)
.L_22:
        /*007c*/ 	.word	0x00000000
        /*0080*/ 	.short	0x0002
        /*0082*/ 	.short	0x0010
        /*0084*/ 	.byte	0x00, 0xf5, 0x21, 0x00


	//----- nvinfo : EIATTR_KPARAM_INFO
	.align		4
.L_23:
        /*0088*/ 	.byte	0x04, 0x17
        /*008a*/ 	.short	(.L_25 - .L_24)
.L_24:
        /*008c*/ 	.word	0x00000000
        /*0090*/ 	.short	0x0001
        /*0092*/ 	.short	0x0008
        /*0094*/ 	.byte	0x00, 0xf5, 0x21, 0x00


	//----- nvinfo : EIATTR_KPARAM_INFO
	.align		4
.L_25:
        /*0098*/ 	.byte	0x04, 0x17
        /*009a*/ 	.short	(.L_27 - .L_26)
.L_26:
        /*009c*/ 	.word	0x00000000
        /*00a0*/ 	.short	0x0000
        /*00a2*/ 	.short	0x0000
        /*00a4*/ 	.byte	0x00, 0xf5, 0x21, 0x00


	//----- nvinfo : EIATTR_SPARSE_MMA_MASK
	.align		4
.L_27:
        /*00a8*/ 	.byte	0x03, 0x50
        /*00aa*/ 	.short	0x0000


	//----- nvinfo : EIATTR_MAXREG_COUNT
	.align		4
        /*00ac*/ 	.byte	0x03, 0x1b
        /*00ae*/ 	.short	0x00ff


	//----- nvinfo : EIATTR_MERCURY_ISA_VERSION
	.align		4
        /*00b0*/ 	.byte	0x03, 0x5f
        /*00b2*/ 	.short	0x0101


	//----- nvinfo : EIATTR_VRC_CTA_INIT_COUNT
	.align		4
        /*00b4*/ 	.byte	0x02, 0x4a
	.zero		1
	.zero		1


	//----- nvinfo : EIATTR_EXIT_INSTR_OFFSETS
	.align		4
        /*00b8*/ 	.byte	0x04, 0x1c
        /*00ba*/ 	.short	(.L_29 - .L_28)


	//   ....[0]....
.L_28:
        /*00bc*/ 	.word	0x00000070


	//   ....[1]....
        /*00c0*/ 	.word	0x00000270


	//   ....[2]....
        /*00c4*/ 	.word	0x00000b70


	//----- nvinfo : EIATTR_CRS_STACK_SIZE
	.align		4
.L_29:
        /*00c8*/ 	.byte	0x04, 0x1e
        /*00ca*/ 	.short	(.L_31 - .L_30)
.L_30:
        /*00cc*/ 	.word	0x00000000


	//----- nvinfo : EIATTR_CBANK_PARAM_SIZE
	.align		4
.L_31:
        /*00d0*/ 	.byte	0x03, 0x19
        /*00d2*/ 	.short	0x003c


	//----- nvinfo : EIATTR_PARAM_CBANK
	.align		4
        /*00d4*/ 	.byte	0x04, 0x0a
        /*00d6*/ 	.short	(.L_33 - .L_32)
	.align		4
.L_32:
        /*00d8*/ 	.word	index@(.nv.constant0._Z31remove_redness_from_coordinatesPKjPhS1_S1_S1_iiiii)
        /*00dc*/ 	.short	0x0380
        /*00de*/ 	.short	0x003c


	//----- nvinfo : EIATTR_SW_WAR
	.align		4
.L_33:
        /*00e0*/ 	.byte	0x04, 0x36
        /*00e2*/ 	.short	(.L_35 - .L_34)
.L_34:
        /*00e4*/ 	.word	0x00000008
.L_35:


//--------------------- .nv.callgraph             --------------------------
	.section	.nv.callgraph,"",@"SHT_CUDA_CALLGRAPH"
	.align	4
	.sectionentsize	8
	.align		4
        /*0000*/ 	.word	0x00000000
	.align		4
        /*0004*/ 	.word	0xffffffff
	.align		4
        /*0008*/ 	.word	0x00000000
	.align		4
        /*000c*/ 	.word	0xfffffffe
	.align		4
        /*0010*/ 	.word	0x00000000
	.align		4
        /*0014*/ 	.word	0xfffffffd
	.align		4
        /*0018*/ 	.word	0x00000000
	.align		4
        /*001c*/ 	.word	0xfffffffc


//--------------------- .text._Z31remove_redness_from_coordinatesPKjPhS1_S1_S1_iiiii --------------------------
	.section	.text._Z31remove_redness_from_coordinatesPKjPhS1_S1_S1_iiiii,"ax",@progbits
	.align	128
        .global         _Z31remove_redness_from_coordinatesPKjPhS1_S1_S1_iiiii
        .type           _Z31remove_redness_from_coordinatesPKjPhS1_S1_S1_iiiii,@function
        .size           _Z31remove_redness_from_coordinatesPKjPhS1_S1_S1_iiiii,(.L_x_6 - _Z31remove_redness_from_coordinatesPKjPhS1_S1_S1_iiiii)
        .other          _Z31remove_redness_from_coordinatesPKjPhS1_S1_S1_iiiii,@"STO_CUDA_ENTRY STV_DEFAULT"
_Z31remove_redness_from_coordinatesPKjPhS1_S1_S1_iiiii:
.text._Z31remove_redness_from_coordinatesPKjPhS1_S1_S1_iiiii:
[----:B------:R-:W-:Y:S01]  /*0000*/  LDC R1, c[0x0][0x37c] ;  /* 0x0000df00ff017b82 */ /* 0x000fe20000000800 */
[----:B------:R-:W0:Y:S07]  /*0010*/  S2R R3, SR_TID.X ;  /* 0x0000000000037919 */ /* 0x000e2e0000002100 */
[----:B------:R-:W0:Y:S01]  /*0020*/  S2UR UR4, SR_CTAID.X ;  /* 0x00000000000479c3 */ /* 0x000e220000002500 */
[----:B------:R-:W1:Y:S07]  /*0030*/  LDCU UR5, c[0x0][0x3a8] ;  /* 0x00007500ff0577ac */ /* 0x000e6e0008000800 */
[----:B------:R-:W0:Y:S02]  /*0040*/  LDC R0, c[0x0][0x360] ;  /* 0x0000d800ff007b82 */ /* 0x000e240000000800 */
[----:B0-----:R-:W-:-:S05]  /*0050*/  IMAD R0, R0, UR4, R3 ;  /* 0x0000000400007c24 */ /* 0x001fca000f8e0203 */
[----:B-1----:R-:W-:-:S13]  /*0060*/  ISETP.GE.AND P0, PT, R0, UR5, PT ;  /* 0x0000000500007c0c */ /* 0x002fda000bf06270 */
[----:B------:R-:W-:Y:S05]  /*0070*/  @P0 EXIT ;  /* 0x000000000000094d */ /* 0x000fea0003800000 */
[----:B------:R-:W0:Y:S01]  /*0080*/  LDC R4, c[0x0][0x3ac] ;  /* 0x0000eb00ff047b82 */ /* 0x000e220000000800 */
[----:B------:R-:W0:Y:S01]  /*0090*/  LDCU.64 UR4, c[0x0][0x3b0] ;  /* 0x00007600ff0477ac */ /* 0x000e220008000a00 */
[----:B------:R-:W-:Y:S01]  /*00a0*/  LOP3.LUT R5, RZ, R0, RZ, 0x33, !PT ;  /* 0x00000000ff057212 */ /* 0x000fe200078e33ff */
[----:B------:R-:W1:Y:S05]  /*00b0*/  LDCU.64 UR6, c[0x0][0x358] ;  /* 0x00006b00ff0677ac */ /* 0x000e6a0008000a00 */
[----:B------:R-:W2:Y:S01]  /*00c0*/  LDC.64 R2, c[0x0][0x380] ;  /* 0x0000e000ff027b82 */ /* 0x000ea20000000a00 */
[----:B0-----:R-:W-:-:S04]  /*00d0*/  IMAD R5, R4, UR4, R5 ;  /* 0x0000000404057c24 */ /* 0x001fc8000f8e0205 */
[----:B--2---:R-:W-:-:S06]  /*00e0*/  IMAD.WIDE R2, R5, 0x4, R2 ;  /* 0x0000000405027825 */ /* 0x004fcc00078e0202 */
[----:B-1----:R-:W2:Y:S01]  /*00f0*/  LDG.E R2, desc[UR6][R2.64] ;  /* 0x0000000602027981 */ /* 0x002ea2000c1e1900 */
[----:B------:R-:W0:Y:S08]  /*0100*/  I2F.U32.RP R0, UR4 ;  /* 0x0000000400007d06 */ /* 0x000e300008209000 */
[----:B0-----:R-:W0:Y:S02]  /*0110*/  MUFU.RCP R0, R0 ;  /* 0x0000000000007308 */ /* 0x001e240000001000 */
[----:B0-----:R-:W-:-:S06]  /*0120*/  VIADD R6, R0, 0xffffffe ;  /* 0x0ffffffe00067836 */ /* 0x001fcc0000000000 */
[----:B------:R0:W1:Y:S02]  /*0130*/  F2I.FTZ.U32.TRUNC.NTZ R7, R6 ;  /* 0x0000000600077305 */ /* 0x000064000021f000 */
[----:B0-----:R-:W-:Y:S02]  /*0140*/  IMAD.MOV.U32 R6, RZ, RZ, RZ ;  /* 0x000000ffff067224 */ /* 0x001fe400078e00ff */
[----:B-1----:R-:W-:-:S04]  /*0150*/  IMAD.MOV R5, RZ, RZ, -R7 ;  /* 0x000000ffff057224 */ /* 0x002fc800078e0a07 */
[----:B------:R-:W-:-:S04]  /*0160*/  IMAD R5, R5, UR4, RZ ;  /* 0x0000000405057c24 */ /* 0x000fc8000f8e02ff */
[----:B------:R-:W-:Y:S01]  /*0170*/  IMAD.HI.U32 R7, R7, R5, R6 ;  /* 0x0000000507077227 */ /* 0x000fe200078e0006 */
[----:B------:R-:W-:-:S05]  /*0180*/  LOP3.LUT R6, RZ, UR4, RZ, 0x33, !PT ;  /* 0x00000004ff067c12 */ /* 0x000fca000f8e33ff */
[----:B--2---:R-:W-:-:S04]  /*0190*/  IMAD.HI.U32 R7, R7, R2, RZ ;  /* 0x0000000207077227 */ /* 0x004fc800078e00ff */
[----:B------:R-:W-:-:S04]  /*01a0*/  IMAD.MOV R3, RZ, RZ, -R7 ;  /* 0x000000ffff037224 */ /* 0x000fc800078e0a07 */
[----:B------:R-:W-:-:S05]  /*01b0*/  IMAD R2, R3, UR4, R2 ;  /* 0x0000000403027c24 */ /* 0x000fca000f8e0202 */
[----:B------:R-:W-:-:S13]  /*01c0*/  ISETP.GE.U32.AND P1, PT, R2, UR4, PT ;  /* 0x0000000402007c0c */ /* 0x000fda000bf26070 */
[----:B------:R-:W-:Y:S02]  /*01d0*/  @P1 VIADD R2, R2, -UR4 ;  /* 0x8000000402021c36 */ /* 0x000fe40008000000 */
[----:B------:R-:W-:Y:S01]  /*01e0*/  @P1 VIADD R7, R7, 0x1 ;  /* 0x0000000107071836 */ /* 0x000fe20000000000 */
[----:B------:R-:W-:Y:S02]  /*01f0*/  ISETP.NE.U32.AND P1, PT, RZ, UR4, PT ;  /* 0x00000004ff007c0c */ /* 0x000fe4000bf25070 */
[----:B------:R-:W-:-:S13]  /*0200*/  ISETP.GE.U32.AND P0, PT, R2, UR4, PT ;  /* 0x0000000402007c0c */ /* 0x000fda000bf06070 */
[----:B------:R-:W-:-:S05]  /*0210*/  @P0 VIADD R7, R7, 0x1 ;  /* 0x0000000107070836 */ /* 0x000fca0000000000 */
[----:B------:R-:W-:-:S04]  /*0220*/  SEL R7, R6, R7, !P1 ;  /* 0x0000000706077207 */ /* 0x000fc80004800000 */
[----:B------:R-:W-:-:S05]  /*0230*/  LOP3.LUT R7, R7, 0xffff, RZ, 0xc0, !PT ;  /* 0x0000ffff07077812 */ /* 0x000fca00078ec0ff */
[C---:B------:R-:W-:Y:S02]  /*0240*/  VIADD R3, R7.reuse, -UR5 ;  /* 0x8000000507037c36 */ /* 0x040fe40008000000 */
[----:B------:R-:W-:-:S05]  /*0250*/  VIADD R0, R7, UR5 ;  /* 0x0000000507007c36 */ /* 0x000fca0008000000 */
[----:B------:R-:W-:-:S13]  /*0260*/  ISETP.GT.AND P2, PT, R3, R0, PT ;  /* 0x000000000300720c */ /* 0x000fda0003f44270 */
[----:B------:R-:W-:Y:S05]  /*0270*/  @P2 EXIT ;  /* 0x000000000000294d */ /* 0x000fea0003800000 */
[----:B------:R-:W0:Y:S01]  /*0280*/  LDCU UR8, c[0x0][0x3b8] ;  /* 0x00007700ff0877ac */ /* 0x000e220008000800 */
[----:B------:R-:W-:Y:S02]  /*0290*/  VIADD R5, R2, -UR4 ;  /* 0x8000000402057c36 */ /* 0x000fe40008000000 */
[----:B------:R-:W-:Y:S01]  /*02a0*/  VIADD R4, R4, 0xffffffff ;  /* 0xffffffff04047836 */ /* 0x000fe20000000000 */
[----:B------:R-:W-:Y:S02]  /*02b0*/  UIADD3 UR4, UPT, UPT, UR4, -0x1, URZ ;  /* 0xffffffff04047890 */ /* 0x000fe4000fffe0ff */
[----:B------:R-:W-:-:S04]  /*02c0*/  @P1 SEL R6, R5, R2, P0 ;  /* 0x0000000205061207 */ /* 0x000fc80000000000 */
[----:B------:R-:W-:-:S05]  /*02d0*/  LOP3.LUT R6, R6, 0xffff, RZ, 0xc0, !PT ;  /* 0x0000ffff06067812 */ /* 0x000fca00078ec0ff */
[C---:B0-----:R-:W-:Y:S01]  /*02e0*/  VIADD R2, R6.reuse, -UR8 ;  /* 0x8000000806027c36 */ /* 0x041fe20008000000 */
[----:B------:R-:W-:Y:S02]  /*02f0*/  USHF.L.U32 UR5, UR8, 0x1, URZ ;  /* 0x0000000108057899 */ /* 0x000fe400080006ff */
[----:B------:R-:W-:Y:S02]  /*0300*/  VIADD R7, R6, UR8 ;  /* 0x0000000806077c36 */ /* 0x000fe40008000000 */
[C---:B------:R-:W-:Y:S01]  /*0310*/  VIADD R5, R2.reuse, 0x1 ;  /* 0x0000000102057836 */ /* 0x040fe20000000000 */
[----:B------:R-:W-:Y:S01]  /*0320*/  VIMNMX R8, PT, PT, RZ, R2, !PT ;  /* 0x00000002ff087248 */ /* 0x000fe20007fe0100 */
[C---:B------:R-:W-:Y:S01]  /*0330*/  VIADD R6, R2.reuse, 0x3 ;  /* 0x0000000302067836 */ /* 0x040fe20000000000 */
[----:B------:R-:W-:Y:S01]  /*0340*/  VIADDMNMX R9, R2, 0x2, RZ, !PT ;  /* 0x0000000202097846 */ /* 0x000fe200078001ff */
[----:B------:R-:W-:Y:S01]  /*0350*/  UISETP.GE.U32.AND UP1, UPT, UR5, 0x3, UPT ;  /* 0x000000030500788c */ /* 0x000fe2000bf26070 */
[----:B------:R-:W-:-:S02]  /*0360*/  VIMNMX R20, PT, PT, RZ, R5, !PT ;  /* 0x00000005ff147248 */ /* 0x000fc40007fe0100 */
[----:B------:R-:W-:Y:S02]  /*0370*/  VIMNMX R8, PT, PT, R8, UR4, PT ;  /* 0x0000000408087c48 */ /* 0x000fe4000bfe0100 */
[----:B------:R-:W-:Y:S02]  /*0380*/  VIMNMX R9, PT, PT, R9, UR4, PT ;  /* 0x0000000409097c48 */ /* 0x000fe4000bfe0100 */
[----:B------:R-:W-:-:S07]  /*0390*/  VIMNMX R20, PT, PT, R20, UR4, PT ;  /* 0x0000000414147c48 */ /* 0x000fce000bfe0100 */
.L_x_4:
[----:B------:R-:W-:Y:S01]  /*03a0*/  ISETP.GT.AND P0, PT, R2, R7, PT ;  /* 0x000000070200720c */ /* 0x000fe20003f04270 */
[----:B------:R-:W-:-:S12]  /*03b0*/  BSSY.RECONVERGENT B0, `(.L_x_0) ;  /* 0x0000078000007945 */ /* 0x000fd80003800200 */
[----:B012---:R-:W-:Y:S05]  /*03c0*/  @P0 BRA `(.L_x_1) ;  /* 0x0000000400d80947 */ /* 0x007fea0003800000 */
[----:B------:R-:W0:Y:S01]  /*03d0*/  LDC R21, c[0x0][0x3b0] ;  /* 0x0000ec00ff157b82 */ /* 0x000e220000000800 */
[----:B------:R-:W-:Y:S01]  /*03e0*/  VIMNMX R15, PT, PT, RZ, R3, !PT ;  /* 0x00000003ff0f7248 */ /* 0x000fe20007fe0100 */
[----:B------:R-:W1:Y:S03]  /*03f0*/  LDCU UR5, c[0x0][0x3b8] ;  /* 0x00007700ff0577ac */ /* 0x000e660008000800 */
[----:B------:R-:W-:-:S03]  /*0400*/  VIMNMX R22, PT, PT, R4, R15, PT ;  /* 0x0000000f04167248 */ /* 0x000fc60003fe0100 */
[----:B------:R-:W2:Y:S08]  /*0410*/  LDC.64 R12, c[0x0][0x390] ;  /* 0x0000e400ff0c7b82 */ /* 0x000eb00000000a00 */
[----:B------:R-:W3:Y:S01]  /*0420*/  LDC.64 R10, c[0x0][0x398] ;  /* 0x0000e600ff0a7b82 */ /* 0x000ee20000000a00 */
[----:B0-----:R-:W-:-:S07]  /*0430*/  IMAD R17, R22, R21, R8 ;  /* 0x0000001516117224 */ /* 0x001fce00078e0208 */
[----:B------:R-:W0:Y:S01]  /*0440*/  LDC.64 R14, c[0x0][0x3a0] ;  /* 0x0000e800ff0e7b82 */ /* 0x000e220000000a00 */
[----:B------:R-:W-:Y:S02]  /*0450*/  SHF.R.S32.HI R26, RZ, 0x1f, R17 ;  /* 0x0000001fff1a7819 */ /* 0x000fe40000011411 */
[----:B--2---:R-:W-:-:S05]  /*0460*/  IADD3 R18, P1, PT, R17, R12, RZ ;  /* 0x0000000c11127210 */ /* 0x004fca0007f3e0ff */
[----:B------:R-:W-:Y:S01]  /*0470*/  IMAD.X R19, R26, 0x1, R13, P1 ;  /* 0x000000011a137824 */ /* 0x000fe200008e060d */
[----:B---3--:R-:W-:-:S05]  /*0480*/  IADD3 R24, P0, PT, R17, R10, RZ ;  /* 0x0000000a11187210 */ /* 0x008fca0007f1e0ff */
[----:B------:R-:W2:Y:S01]  /*0490*/  LDG.E.U8 R19, desc[UR6][R18.64] ;  /* 0x0000000612137981 */ /* 0x000ea2000c1e1100 */
[----:B------:R-:W-:-:S05]  /*04a0*/  IMAD.X R25, R26, 0x1, R11, P0 ;  /* 0x000000011a197824 */ /* 0x000fca00000e060b */
[----:B------:R-:W2:Y:S01]  /*04b0*/  LDG.E.U8 R24, desc[UR6][R24.64] ;  /* 0x0000000618187981 */ /* 0x000ea2000c1e1100 */
[----:B0-----:R-:W-:-:S05]  /*04c0*/  IADD3 R16, P0, PT, R17, R14, RZ ;  /* 0x0000000e11107210 */ /* 0x001fca0007f1e0ff */
[----:B------:R-:W-:Y:S01]  /*04d0*/  IMAD.X R17, R26, 0x1, R15, P0 ;  /* 0x000000011a117824 */ /* 0x000fe200000e060f */
[----:B-1----:R-:W-:Y:S01]  /*04e0*/  ULOP3.LUT UP0, URZ, UR5, 0x1, URZ, 0xc0, !UPT ;  /* 0x0000000105ff7892 */ /* 0x002fe2000f80c0ff */
[----:B------:R-:W-:Y:S02]  /*04f0*/  IMAD.MOV.U32 R28, RZ, RZ, R5 ;  /* 0x000000ffff1c7224 */ /* 0x000fe400078e0005 */
[----:B--2---:R-:W-:-:S05]  /*0500*/  IMAD.IADD R23, R24, 0x1, R19 ;  /* 0x0000000118177824 */ /* 0x004fca00078e0213 */
[----:B------:R-:W-:-:S05]  /*0510*/  SHF.R.U32.HI R23, RZ, 0x1, R23 ;  /* 0x00000001ff177819 */ /* 0x000fca0000011617 */
[----:B------:R0:W-:Y:S01]  /*0520*/  STG.E.U8 desc[UR6][R16.64], R23 ;  /* 0x0000001710007986 */ /* 0x0001e2000c101106 */
[----:B------:R-:W-:Y:S05]  /*0530*/  BRA.U !UP0, `(.L_x_2) ;  /* 0x00000001086c7547 */ /* 0x000fea000b800000 */
[----:B------:R-:W-:-:S05]  /*0540*/  IMAD R25, R22, R21, R20 ;  /* 0x0000001516197224 */ /* 0x000fca00078e0214 */
[----:B0-----:R-:W-:Y:S02]  /*0550*/  SHF.R.S32.HI R16, RZ, 0x1f, R25 ;  /* 0x0000001fff107819 */ /* 0x001fe40000011419 */
[C---:B------:R-:W-:Y:S02]  /*0560*/  IADD3 R26, P1, PT, R25.reuse, R12, RZ ;  /* 0x0000000c191a7210 */ /* 0x040fe40007f3e0ff */
[----:B------:R-:W-:-:S03]  /*0570*/  IADD3 R28, P0, PT, R25, R10, RZ ;  /* 0x0000000a191c7210 */ /* 0x000fc60007f1e0ff */
[C---:B------:R-:W-:Y:S02]  /*0580*/  IMAD.X R27, R16.reuse, 0x1, R13, P1 ;  /* 0x00000001101b7824 */ /* 0x040fe400008e060d */
[----:B------:R-:W-:-:S04]  /*0590*/  IMAD.X R29, R16, 0x1, R11, P0 ;  /* 0x00000001101d7824 */ /* 0x000fc800000e060b */
[----:B------:R-:W2:Y:S04]  /*05a0*/  LDG.E.U8 R27, desc[UR6][R26.64] ;  /* 0x000000061a1b7981 */ /* 0x000ea8000c1e1100 */
[----:B------:R-:W2:Y:S01]  /*05b0*/  LDG.E.U8 R28, desc[UR6][R28.64] ;  /* 0x000000061c1c7981 */ /* 0x000ea2000c1e1100 */
[----:B------:R-:W-:Y:S01]  /*05c0*/  IADD3 R24, P0, PT, R25, R14, RZ ;  /* 0x0000000e19187210 */ /* 0x000fe20007f1e0ff */
[----:B------:R-:W-:-:S04]  /*05d0*/  IMAD R23, R22, R21, R9 ;  /* 0x0000001516177224 */ /* 0x000fc800078e0209 */
[----:B------:R-:W-:Y:S01]  /*05e0*/  IMAD.X R25, R16, 0x1, R15, P0 ;  /* 0x0000000110197824 */ /* 0x000fe200000e060f */
[C---:B------:R-:W-:Y:S02]  /*05f0*/  IADD3 R16, P1, PT, R23.reuse, R12, RZ ;  /* 0x0000000c17107210 */ /* 0x040fe40007f3e0ff */
[----:B------:R-:W-:Y:S01]  /*0600*/  IADD3 R18, P0, PT, R23, R10, RZ ;  /* 0x0000000a17127210 */ /* 0x000fe20007f1e0ff */
[----:B--2---:R-:W-:Y:S01]  /*0610*/  IMAD.IADD R17, R28, 0x1, R27 ;  /* 0x000000011c117824 */ /* 0x004fe200078e021b */
[----:B------:R-:W-:-:S04]  /*0620*/  SHF.R.S32.HI R28, RZ, 0x1f, R23 ;  /* 0x0000001fff1c7819 */ /* 0x000fc80000011417 */
[----:B------:R-:W-:Y:S01]  /*0630*/  SHF.R.U32.HI R29, RZ, 0x1, R17 ;  /* 0x00000001ff1d7819 */ /* 0x000fe20000011611 */
[C---:B------:R-:W-:Y:S02]  /*0640*/  IMAD.X R17, R28.reuse, 0x1, R13, P1 ;  /* 0x000000011c117824 */ /* 0x040fe400008e060d */
[----:B------:R-:W-:Y:S02]  /*0650*/  IMAD.X R19, R28, 0x1, R11, P0 ;  /* 0x000000011c137824 */ /* 0x000fe400000e060b */
[----:B------:R1:W-:Y:S04]  /*0660*/  STG.E.U8 desc[UR6][R24.64], R29 ;  /* 0x0000001d18007986 */ /* 0x0003e8000c101106 */
[----:B------:R-:W2:Y:S04]  /*0670*/  LDG.E.U8 R18, desc[UR6][R18.64] ;  /* 0x0000000612127981 */ /* 0x000ea8000c1e1100 */
[----:B------:R-:W2:Y:S01]  /*0680*/  LDG.E.U8 R17, desc[UR6][R16.64] ;  /* 0x0000000610117981 */ /* 0x000ea2000c1e1100 */
[----:B------:R-:W-:-:S05]  /*0690*/  IADD3 R26, P0, PT, R23, R14, RZ ;  /* 0x0000000e171a7210 */ /* 0x000fca0007f1e0ff */
[----:B------:R-:W-:Y:S02]  /*06a0*/  IMAD.X R27, R28, 0x1, R15, P0 ;  /* 0x000000011c1b7824 */ /* 0x000fe400000e060f */
[----:B------:R-:W-:Y:S02]  /*06b0*/  IMAD.MOV.U32 R28, RZ, RZ, R6 ;  /* 0x000000ffff1c7224 */ /* 0x000fe400078e0006 */
[----:B--2---:R-:W-:-:S05]  /*06c0*/  IMAD.IADD R23, R18, 0x1, R17 ;  /* 0x0000000112177824 */ /* 0x004fca00078e0211 */
[----:B------:R-:W-:-:S05]  /*06d0*/  SHF.R.U32.HI R23, RZ, 0x1, R23 ;  /* 0x00000001ff177819 */ /* 0x000fca0000011617 */
[----:B------:R1:W-:Y:S02]  /*06e0*/  STG.E.U8 desc[UR6][R26.64], R23 ;  /* 0x000000171a007986 */ /* 0x0003e4000c101106 */
.L_x_2:
[----:B------:R-:W-:Y:S05]  /*06f0*/  BRA.U !UP1, `(.L_x_1) ;  /* 0x00000005090c7547 */ /* 0x000fea000b800000 */
[C---:B01----:R-:W-:Y:S02]  /*0700*/  VIADD R23, R28.reuse, 0x1 ;  /* 0x000000011c177836 */ /* 0x043fe40000000000 */
[----:B------:R-:W-:-:S07]  /*0710*/  IMAD.IADD R24, R28, 0x1, -R7 ;  /* 0x000000011c187824 */ /* 0x000fce00078e0a07 */
.L_x_3:
[----:B------:R-:W-:-:S04]  /*0720*/  VIADDMNMX R16, R23, 0xffffffff, RZ, !PT ;  /* 0xffffffff17107846 */ /* 0x000fc800078001ff */
[----:B------:R-:W-:-:S05]  /*0730*/  VIMNMX R16, PT, PT, R16, UR4, PT ;  /* 0x0000000410107c48 */ /* 0x000fca000bfe0100 */
[----:B------:R-:W-:-:S05]  /*0740*/  IMAD R29, R22, R21, R16 ;  /* 0x00000015161d7224 */ /* 0x000fca00078e0210 */
[----:B--2---:R-:W-:Y:S02]  /*0750*/  SHF.R.S32.HI R26, RZ, 0x1f, R29 ;  /* 0x0000001fff1a7819 */ /* 0x004fe4000001141d */
[C---:B------:R-:W-:Y:S02]  /*0760*/  IADD3 R18, P1, PT, R29.reuse, R12, RZ ;  /* 0x0000000c1d127210 */ /* 0x040fe40007f3e0ff */
[----:B------:R-:W-:-:S03]  /*0770*/  IADD3 R16, P0, PT, R29, R10, RZ ;  /* 0x0000000a1d107210 */ /* 0x000fc60007f1e0ff */
[C---:B------:R-:W-:Y:S02]  /*0780*/  IMAD.X R19, R26.reuse, 0x1, R13, P1 ;  /* 0x000000011a137824 */ /* 0x040fe400008e060d */
[----:B------:R-:W-:-:S04]  /*0790*/  IMAD.X R17, R26, 0x1, R11, P0 ;  /* 0x000000011a117824 */ /* 0x000fc800000e060b */
[----:B------:R0:W2:Y:S04]  /*07a0*/  LDG.E.U8 R19, desc[UR6][R18.64] ;  /* 0x0000000612137981 */ /* 0x0000a8000c1e1100 */
[----:B------:R-:W2:Y:S01]  /*07b0*/  LDG.E.U8 R16, desc[UR6][R16.64] ;  /* 0x0000000610107981 */ /* 0x000ea2000c1e1100 */
[----:B------:R-:W-:Y:S02]  /*07c0*/  VIMNMX R27, PT, PT, RZ, R23, !PT ;  /* 0x00000017ff1b7248 */ /* 0x000fe40007fe0100 */
[----:B------:R-:W-:Y:S02]  /*07d0*/  IADD3 R28, P0, PT, R29, R14, RZ ;  /* 0x0000000e1d1c7210 */ /* 0x000fe40007f1e0ff */
[----:B------:R-:W-:-:S03]  /*07e0*/  VIMNMX R27, PT, PT, R27, UR4, PT ;  /* 0x000000041b1b7c48 */ /* 0x000fc6000bfe0100 */
[----:B------:R-:W-:Y:S02]  /*07f0*/  IMAD.X R29, R26, 0x1, R15, P0 ;  /* 0x000000011a1d7824 */ /* 0x000fe400000e060f */
[----:B------:R-:W-:-:S05]  /*0800*/  IMAD R27, R22, R21, R27 ;  /* 0x00000015161b7224 */ /* 0x000fca00078e021b */
[----:B0-----:R-:W-:Y:S01]  /*0810*/  IADD3 R18, P1, PT, R27, R12, RZ ;  /* 0x0000000c1b127210 */ /* 0x001fe20007f3e0ff */
[----:B--2---:R-:W-:-:S05]  /*0820*/  IMAD.IADD R25, R16, 0x1, R19 ;  /* 0x0000000110197824 */ /* 0x004fca00078e0213 */
[----:B------:R-:W-:Y:S02]  /*0830*/  SHF.R.U32.HI R25, RZ, 0x1, R25 ;  /* 0x00000001ff197819 */ /* 0x000fe40000011619 */
[----:B------:R-:W-:-:S03]  /*0840*/  IADD3 R16, P0, PT, R27, R10, RZ ;  /* 0x0000000a1b107210 */ /* 0x000fc60007f1e0ff */
[----:B------:R0:W-:Y:S02]  /*0850*/  STG.E.U8 desc[UR6][R28.64], R25 ;  /* 0x000000191c007986 */ /* 0x0001e4000c101106 */
[----:B0-----:R-:W-:-:S05]  /*0860*/  SHF.R.S32.HI R25, RZ, 0x1f, R27 ;  /* 0x0000001fff197819 */ /* 0x001fca000001141b */
[C---:B------:R-:W-:Y:S02]  /*0870*/  IMAD.X R19, R25.reuse, 0x1, R13, P1 ;  /* 0x0000000119137824 */ /* 0x040fe400008e060d */
[----:B------:R-:W-:-:S04]  /*0880*/  IMAD.X R17, R25, 0x1, R11, P0 ;  /* 0x0000000119117824 */ /* 0x000fc800000e060b */
[----:B------:R-:W2:Y:S04]  /*0890*/  LDG.E.U8 R19, desc[UR6][R18.64] ;  /* 0x0000000612137981 */ /* 0x000ea8000c1e1100 */
[----:B------:R0:W2:Y:S01]  /*08a0*/  LDG.E.U8 R16, desc[UR6][R16.64] ;  /* 0x0000000610107981 */ /* 0x0000a2000c1e1100 */
[----:B------:R-:W-:Y:S02]  /*08b0*/  IADD3 R26, P0, PT, R27, R14, RZ ;  /* 0x0000000e1b1a7210 */ /* 0x000fe40007f1e0ff */
[----:B0-----:R-:W-:-:S03]  /*08c0*/  VIADDMNMX R17, R23, 0x1, RZ, !PT ;  /* 0x0000000117117846 */ /* 0x001fc600078001ff */
[----:B------:R-:W-:Y:S01]  /*08d0*/  IMAD.X R27, R25, 0x1, R15, P0 ;  /* 0x00000001191b7824 */ /* 0x000fe200000e060f */
[----:B------:R-:W-:-:S05]  /*08e0*/  VIMNMX R29, PT, PT, R17, UR4, PT ;  /* 0x00000004111d7c48 */ /* 0x000fca000bfe0100 */
[----:B------:R-:W-:-:S05]  /*08f0*/  IMAD R29, R22, R21, R29 ;  /* 0x00000015161d7224 */ /* 0x000fca00078e021d */
[----:B------:R-:W-:Y:S01]  /*0900*/  IADD3 R18, P1, PT, R29, R12, RZ ;  /* 0x0000000c1d127210 */ /* 0x000fe20007f3e0ff */
        /* <DEDUP_REMOVED lines=9> */
[----:B------:R-:W-:-:S05]  /*09a0*/  VIADD R28, R23, 0x2 ;  /* 0x00000002171c7836 */ /* 0x000fca0000000000 */
[----:B0-----:R-:W-:Y:S02]  /*09b0*/  VIMNMX R17, PT, PT, RZ, R28, !PT ;  /* 0x0000001cff117248 */ /* 0x001fe40007fe0100 */
[----:B------:R-:W-:Y:S02]  /*09c0*/  IADD3 R28, P0, PT, R29, R14, RZ ;  /* 0x0000000e1d1c7210 */ /* 0x000fe40007f1e0ff */
[----:B------:R-:W-:-:S03]  /*09d0*/  VIMNMX R27, PT, PT, R17, UR4, PT ;  /* 0x00000004111b7c48 */ /* 0x000fc6000bfe0100 */
[----:B------:R-:W-:Y:S02]  /*09e0*/  IMAD.X R29, R25, 0x1, R15, P0 ;  /* 0x00000001191d7824 */ /* 0x000fe400000e060f */
        /* <DEDUP_REMOVED lines=10> */
[----:B------:R-:W2:Y:S01]  /*0a90*/  LDG.E.U8 R16, desc[UR6][R16.64] ;  /* 0x0000000610107981 */ /* 0x000ea2000c1e1100 */
[----:B------:R-:W-:-:S05]  /*0aa0*/  IADD3 R26, P0, PT, R27, R14, RZ ;  /* 0x0000000e1b1a7210 */ /* 0x000fca0007f1e0ff */
[----:B------:R-:W-:Y:S02]  /*0ab0*/  IMAD.X R27, R25, 0x1, R15, P0 ;  /* 0x00000001191b7824 */ /* 0x000fe400000e060f */
[----:B------:R-:W-:-:S05]  /*0ac0*/  VIADD R24, R24, 0x4 ;  /* 0x0000000418187836 */ /* 0x000fca0000000000 */
[----:B------:R-:W-:Y:S01]  /*0ad0*/  ISETP.NE.AND P0, PT, R24, 0x1, PT ;  /* 0x000000011800780c */ /* 0x000fe20003f05270 */
[----:B------:R-:W-:Y:S02]  /*0ae0*/  VIADD R23, R23, 0x4 ;  /* 0x0000000417177836 */ /* 0x000fe40000000000 */
[----:B--2---:R-:W-:-:S05]  /*0af0*/  IMAD.IADD R16, R16, 0x1, R19 ;  /* 0x0000000110107824 */ /* 0x004fca00078e0213 */
[----:B------:R-:W-:-:S05]  /*0b00*/  SHF.R.U32.HI R25, RZ, 0x1, R16 ;  /* 0x00000001ff197819 */ /* 0x000fca0000011610 */
[----:B------:R2:W-:Y:S01]  /*0b10*/  STG.E.U8 desc[UR6][R26.64], R25 ;  /* 0x000000191a007986 */ /* 0x0005e2000c101106 */
[----:B------:R-:W-:Y:S05]  /*0b20*/  @P0 BRA `(.L_x_3) ;  /* 0xfffffff800fc0947 */ /* 0x000fea000383ffff */
.L_x_1:
[----:B------:R-:W-:Y:S05]  /*0b30*/  BSYNC.RECONVERGENT B0 ;  /* 0x0000000000007941 */ /* 0x000fea0003800200 */
.L_x_0:
[C---:B------:R-:W-:Y:S01]  /*0b40*/  ISETP.NE.AND P0, PT, R3.reuse, R0, PT ;  /* 0x000000000300720c */ /* 0x040fe20003f05270 */
[----:B------:R-:W-:-:S12]  /*0b50*/  VIADD R3, R3, 0x1 ;  /* 0x0000000103037836 */ /* 0x000fd80000000000 */
[----:B------:R-:W-:Y:S05]  /*0b60*/  @P0 BRA `(.L_x_4) ;  /* 0xfffffff8000c0947 */ /* 0x000fea000383ffff */
[----:B------:R-:W-:Y:S05]  /*0b70*/  EXIT ;  /* 0x000000000000794d */ /* 0x000fea0003800000 */
.L_x_5:
[----:B------:R-:W-:-:S00]  /*0b80*/  BRA `(.L_x_5) ;  /* 0xfffffffc00fc7947 */ /* 0x000fc0000383ffff */
[----:B------:R-:W-:-:S00]  /*0b90*/  NOP ;  /* 0x0000000000007918 */ /* 0x000fc00000000000 */
        /* <DEDUP_REMOVED lines=14> */
.L_x_6:


//--------------------- .nv.shared.reserved.0     --------------------------
	.section	.nv.shared.reserved.0,"aw",@nobits
	.weak		__nv_reservedSMEM_offset_0_alias
	.size		__nv_reservedSMEM_offset_0_alias, 0, 64
	.other		__nv_reservedSMEM_offset_0_alias,@"STO_CUDA_RESERVED_SHARED STV_DEFAULT"
__nv_reservedSMEM_offset_0_alias:
	.zero		0
	.zero		64


//--------------------- .nv.constant0._Z31remove_redness_from_coordinatesPKjPhS1_S1_S1_iiiii --------------------------
	.section	.nv.constant0._Z31remove_redness_from_coordinatesPKjPhS1_S1_S1_iiiii,"a",@progbits
	.sectionflags	@""
	.align	4
.nv.constant0._Z31remove_redness_from_coordinatesPKjPhS1_S1_S1_iiiii:
	.zero		956


//--------------------- SYMBOLS --------------------------

	.type		.nv.reservedSmem.offset0,@object
	.size		.nv.reservedSmem.offset0,0x4
